//
// Generated by NVIDIA NVVM Compiler
//
// Compiler Build ID: CL-36424714
// Cuda compilation tools, release 13.0, V13.0.88
// Based on NVVM 20.0.0
//

.version 9.0
.target sm_100
.address_size 64

	// .globl	_Z24game_of_life_step_kernelPKmPmii

.visible .entry _Z24game_of_life_step_kernelPKmPmii(
	.param .u64 .ptr .align 1 _Z24game_of_life_step_kernelPKmPmii_param_0,
	.param .u64 .ptr .align 1 _Z24game_of_life_step_kernelPKmPmii_param_1,
	.param .u32 _Z24game_of_life_step_kernelPKmPmii_param_2,
	.param .u32 _Z24game_of_life_step_kernelPKmPmii_param_3
)
{
	.reg .pred 	%p<13>;
	.reg .b32 	%r<43>;
	.reg .b64 	%rd<153>;

	ld.param.u64 	%rd37, [_Z24game_of_life_step_kernelPKmPmii_param_0];
	ld.param.u32 	%r5, [_Z24game_of_life_step_kernelPKmPmii_param_2];
	ld.param.u32 	%r6, [_Z24game_of_life_step_kernelPKmPmii_param_3];
	cvta.to.global.u64 	%rd1, %rd37;
	cvt.s64.s32 	%rd2, %r6;
	mul.wide.s32 	%rd38, %r6, %r5;
	mov.u32 	%r7, %ctaid.x;
	mov.u32 	%r8, %ntid.x;
	mul.wide.u32 	%rd39, %r7, %r8;
	mov.u32 	%r9, %tid.x;
	cvt.u64.u32 	%rd40, %r9;
	add.s64 	%rd3, %rd39, %rd40;
	setp.ge.u64 	%p1, %rd3, %rd38;
	@%p1 bra 	$L__BB0_23;
	or.b64  	%rd41, %rd3, %rd2;
	and.b64  	%rd42, %rd41, -4294967296;
	setp.ne.s64 	%p2, %rd42, 0;
	@%p2 bra 	$L__BB0_3;
	cvt.u32.u64 	%r10, %rd2;
	cvt.u32.u64 	%r11, %rd3;
	div.u32 	%r12, %r11, %r10;
	cvt.u64.u32 	%rd140, %r12;
	bra.uni 	$L__BB0_4;
$L__BB0_3:
	div.u64 	%rd140, %rd3, %rd2;
$L__BB0_4:
	cvt.u32.u64 	%r1, %rd140;
	cvt.u64.u32 	%rd44, %r6;
	mul.lo.s64 	%rd45, %rd140, %rd44;
	sub.s64 	%rd7, %rd3, %rd45;
	cvt.u32.u64 	%r2, %rd7;
	add.s32 	%r3, %r2, 1;
	setp.lt.s32 	%p3, %r1, 1;
	add.s32 	%r4, %r1, 1;
	shl.b64 	%rd8, %rd140, 32;
	cvt.s64.s32 	%rd46, %rd140;
	mul.lo.s64 	%rd9, %rd46, %rd2;
	mov.b64 	%rd141, 0;
	@%p3 bra 	$L__BB0_6;
	add.s64 	%rd47, %rd8, -4294967296;
	shr.s64 	%rd48, %rd47, 32;
	mul.lo.s64 	%rd141, %rd48, %rd2;
$L__BB0_6:
	setp.ge.s32 	%p4, %r4, %r5;
	mov.b64 	%rd142, 0;
	@%p4 bra 	$L__BB0_8;
	add.s64 	%rd50, %rd8, 4294967296;
	shr.s64 	%rd51, %rd50, 32;
	mul.lo.s64 	%rd142, %rd51, %rd2;
$L__BB0_8:
	setp.lt.s32 	%p5, %r2, 1;
	shl.b64 	%rd14, %rd7, 32;
	cvt.s64.s32 	%rd15, %rd7;
	add.s64 	%rd16, %rd15, %rd9;
	shl.b64 	%rd53, %rd16, 3;
	add.s64 	%rd54, %rd1, %rd53;
	ld.global.nc.u64 	%rd17, [%rd54];
	mov.b64 	%rd143, 0;
	@%p5 bra 	$L__BB0_10;
	add.s64 	%rd55, %rd14, -4294967296;
	shr.s64 	%rd56, %rd55, 32;
	add.s64 	%rd57, %rd56, %rd9;
	shl.b64 	%rd58, %rd57, 3;
	add.s64 	%rd59, %rd1, %rd58;
	ld.global.nc.u64 	%rd143, [%rd59];
$L__BB0_10:
	setp.ge.s32 	%p6, %r3, %r6;
	mov.b64 	%rd144, 0;
	@%p6 bra 	$L__BB0_12;
	add.s64 	%rd61, %rd14, 4294967296;
	shr.s64 	%rd62, %rd61, 32;
	add.s64 	%rd63, %rd62, %rd9;
	shl.b64 	%rd64, %rd63, 3;
	add.s64 	%rd65, %rd1, %rd64;
	ld.global.nc.u64 	%rd144, [%rd65];
$L__BB0_12:
	setp.lt.s32 	%p7, %r1, 1;
	mov.b64 	%rd146, 0;
	mov.u64 	%rd147, %rd146;
	mov.u64 	%rd148, %rd146;
	@%p7 bra 	$L__BB0_17;
	setp.lt.s32 	%p8, %r2, 1;
	add.s64 	%rd68, %rd141, %rd15;
	shl.b64 	%rd69, %rd68, 3;
	add.s64 	%rd70, %rd1, %rd69;
	ld.global.nc.u64 	%rd147, [%rd70];
	mov.b64 	%rd146, 0;
	@%p8 bra 	$L__BB0_15;
	add.s64 	%rd71, %rd14, -4294967296;
	shr.s64 	%rd72, %rd71, 32;
	add.s64 	%rd73, %rd141, %rd72;
	shl.b64 	%rd74, %rd73, 3;
	add.s64 	%rd75, %rd1, %rd74;
	ld.global.nc.u64 	%rd146, [%rd75];
$L__BB0_15:
	setp.ge.s32 	%p9, %r3, %r6;
	mov.b64 	%rd148, 0;
	@%p9 bra 	$L__BB0_17;
	add.s64 	%rd77, %rd14, 4294967296;
	shr.s64 	%rd78, %rd77, 32;
	add.s64 	%rd79, %rd141, %rd78;
	shl.b64 	%rd80, %rd79, 3;
	add.s64 	%rd81, %rd1, %rd80;
	ld.global.nc.u64 	%rd148, [%rd81];
$L__BB0_17:
	setp.ge.s32 	%p10, %r4, %r5;
	mov.b64 	%rd150, 0;
	mov.u64 	%rd151, %rd150;
	mov.u64 	%rd152, %rd150;
	@%p10 bra 	$L__BB0_22;
	setp.lt.s32 	%p11, %r2, 1;
	add.s64 	%rd84, %rd142, %rd15;
	shl.b64 	%rd85, %rd84, 3;
	add.s64 	%rd86, %rd1, %rd85;
	ld.global.nc.u64 	%rd151, [%rd86];
	mov.b64 	%rd150, 0;
	@%p11 bra 	$L__BB0_20;
	add.s64 	%rd87, %rd14, -4294967296;
	shr.s64 	%rd88, %rd87, 32;
	add.s64 	%rd89, %rd142, %rd88;
	shl.b64 	%rd90, %rd89, 3;
	add.s64 	%rd91, %rd1, %rd90;
	ld.global.nc.u64 	%rd150, [%rd91];
$L__BB0_20:
	setp.ge.s32 	%p12, %r3, %r6;
	mov.b64 	%rd152, 0;
	@%p12 bra 	$L__BB0_22;
	add.s64 	%rd93, %rd14, 4294967296;
	shr.s64 	%rd94, %rd93, 32;
	add.s64 	%rd95, %rd142, %rd94;
	shl.b64 	%rd96, %rd95, 3;
	add.s64 	%rd97, %rd1, %rd96;
	ld.global.nc.u64 	%rd152, [%rd97];
$L__BB0_22:
	ld.param.u64 	%rd139, [_Z24game_of_life_step_kernelPKmPmii_param_1];
	mov.b64 	{%r13, %r14}, %rd146;
	mov.b64 	{%r15, %r16}, %rd147;
	shf.l.wrap.b32 	%r17, %r14, %r15, 1;
	shf.l.wrap.b32 	%r18, %r15, %r16, 1;
	mov.b64 	%rd98, {%r17, %r18};
	mov.b64 	{%r19, %r20}, %rd148;
	shf.l.wrap.b32 	%r21, %r16, %r19, 31;
	shf.l.wrap.b32 	%r22, %r15, %r16, 31;
	mov.b64 	%rd99, {%r22, %r21};
	mov.b64 	{%r23, %r24}, %rd143;
	mov.b64 	{%r25, %r26}, %rd17;
	shf.l.wrap.b32 	%r27, %r24, %r25, 1;
	shf.l.wrap.b32 	%r28, %r25, %r26, 1;
	mov.b64 	%rd100, {%r27, %r28};
	mov.b64 	{%r29, %r30}, %rd144;
	shf.l.wrap.b32 	%r31, %r26, %r29, 31;
	shf.l.wrap.b32 	%r32, %r25, %r26, 31;
	mov.b64 	%rd101, {%r32, %r31};
	mov.b64 	{%r33, %r34}, %rd150;
	mov.b64 	{%r35, %r36}, %rd151;
	shf.l.wrap.b32 	%r37, %r34, %r35, 1;
	shf.l.wrap.b32 	%r38, %r35, %r36, 1;
	mov.b64 	%rd102, {%r37, %r38};
	mov.b64 	{%r39, %r40}, %rd152;
	shf.l.wrap.b32 	%r41, %r36, %r39, 31;
	shf.l.wrap.b32 	%r42, %r35, %r36, 31;
	mov.b64 	%rd103, {%r42, %r41};
	xor.b64  	%rd104, %rd98, %rd147;
	xor.b64  	%rd105, %rd104, %rd99;
	and.b64  	%rd106, %rd98, %rd147;
	and.b64  	%rd107, %rd99, %rd104;
	or.b64  	%rd108, %rd107, %rd106;
	xor.b64  	%rd109, %rd101, %rd100;
	xor.b64  	%rd110, %rd102, %rd109;
	and.b64  	%rd111, %rd101, %rd100;
	and.b64  	%rd112, %rd102, %rd109;
	or.b64  	%rd113, %rd112, %rd111;
	xor.b64  	%rd114, %rd103, %rd151;
	and.b64  	%rd115, %rd103, %rd151;
	xor.b64  	%rd116, %rd110, %rd105;
	xor.b64  	%rd117, %rd116, %rd114;
	and.b64  	%rd118, %rd110, %rd105;
	and.b64  	%rd119, %rd114, %rd116;
	or.b64  	%rd120, %rd119, %rd118;
	xor.b64  	%rd121, %rd113, %rd108;
	xor.b64  	%rd122, %rd121, %rd115;
	and.b64  	%rd123, %rd113, %rd108;
	and.b64  	%rd124, %rd121, %rd115;
	or.b64  	%rd125, %rd124, %rd123;
	xor.b64  	%rd126, %rd120, %rd122;
	and.b64  	%rd127, %rd120, %rd122;
	or.b64  	%rd128, %rd125, %rd127;
	not.b64 	%rd129, %rd128;
	and.b64  	%rd130, %rd117, %rd129;
	or.b64  	%rd131, %rd128, %rd117;
	not.b64 	%rd132, %rd131;
	and.b64  	%rd133, %rd17, %rd132;
	or.b64  	%rd134, %rd133, %rd130;
	and.b64  	%rd135, %rd134, %rd126;
	cvta.to.global.u64 	%rd136, %rd139;
	add.s64 	%rd138, %rd136, %rd53;
	st.global.u64 	[%rd138], %rd135;
$L__BB0_23:
	ret;

}


// ===== COMPILED SASS (sm_100) =====

	.target	sm_100

	.elftype	@"ET_EXEC"


//--------------------- .note.nv.tkinfo           --------------------------
	.section	.note.nv.tkinfo,"",@"SHT_NOTE"
	.sectionflags	@"SHF_NOTE_NV_TKINFO"
	.tkinfo
        /*0018*/ 	.word	0x00000002
        /*0030*/ 	.string	""
        /*0030*/ 	.string	"ptxas"
        /*0030*/ 	.string	"Cuda compilation tools, release 13.0, V13.0.88"
        /*0030*/ 	.string	"Build cuda_13.0.r13.0/compiler.36424714_0"
        /*0030*/ 	.string	"-arch sm_100 -m 64 "



//--------------------- .note.nv.cuinfo           --------------------------
	.section	.note.nv.cuinfo,"",@"SHT_NOTE"
	.sectionflags	@"SHF_NOTE_NV_CUINFO"
        /*0018*/ 	.short	0x0002
        /*001a*/ 	.short	0x0064
        /*001c*/ 	.short	0x0082
	.zero		2


//--------------------- .nv.info                  --------------------------
	.section	.nv.info,"",@"SHT_CUDA_INFO"
	.align	4


	//----- nvinfo : EIATTR_REGCOUNT
	.align		4
        /*0000*/ 	.byte	0x04, 0x2f
        /*0002*/ 	.short	(.L_1 - .L_0)
	.align		4
.L_0:
        /*0004*/ 	.word	index@(_Z24game_of_life_step_kernelPKmPmii)
        /*0008*/ 	.word	0x0000001a


	//----- nvinfo : EIATTR_FRAME_SIZE
	.align		4
.L_1:
        /*000c*/ 	.byte	0x04, 0x11
        /*000e*/ 	.short	(.L_3 - .L_2)
	.align		4
.L_2:
        /*0010*/ 	.word	index@($__internal_0_$__cuda_sm20_div_u64)
        /*0014*/ 	.word	0x00000000


	//----- nvinfo : EIATTR_FRAME_SIZE
	.align		4
.L_3:
        /*0018*/ 	.byte	0x04, 0x11
        /*001a*/ 	.short	(.L_5 - .L_4)
	.align		4
.L_4:
        /*001c*/ 	.word	index@(_Z24game_of_life_step_kernelPKmPmii)
        /*0020*/ 	.word	0x00000000


	//----- nvinfo : EIATTR_MIN_STACK_SIZE
	.align		4
.L_5:
        /*0024*/ 	.byte	0x04, 0x12
        /*0026*/ 	.short	(.L_7 - .L_6)
	.align		4
.L_6:
        /*0028*/ 	.word	index@(_Z24game_of_life_step_kernelPKmPmii)
        /*002c*/ 	.word	0x00000000
.L_7:


//--------------------- .nv.compat                --------------------------
	.section	.nv.compat,"",@"SHT_CUDA_COMPAT_INFO"
	.align	4
        /*0000*/ 	.byte	0x02, 0x09, 0x00, 0x00, 0x02, 0x02, 0x01, 0x00, 0x02, 0x05, 0x05, 0x00, 0x03, 0x07, 0x01, 0x01
        /*0010*/ 	.byte	0x02, 0x03, 0x00, 0x00, 0x02, 0x06, 0x01, 0x00, 0x04, 0x0b, 0x08, 0x00, 0x09, 0x00, 0x00, 0x00
        /*0020*/ 	.byte	0x00, 0x00, 0x00, 0x00


//--------------------- .nv.info._Z24game_of_life_step_kernelPKmPmii --------------------------
	.section	.nv.info._Z24game_of_life_step_kernelPKmPmii,"",@"SHT_CUDA_INFO"
	.sectionflags	@""
	.align	4


	//----- nvinfo : EIATTR_CUDA_API_VERSION
	.align		4
        /*0000*/ 	.byte	0x04, 0x37
        /*0002*/ 	.short	(.L_9 - .L_8)
.L_8:
        /*0004*/ 	.word	0x00000082


	//----- nvinfo : EIATTR_KPARAM_INFO
	.align		4
.L_9:
        /*0008*/ 	.byte	0x04, 0x17
        /*000a*/ 	.short	(.L_11 - .L_10)
.L_10:
        /*000c*/ 	.word	0x00000000
        /*0010*/ 	.short	0x0003
        /*0012*/ 	.short	0x0014
        /*0014*/ 	.byte	0x00, 0xf0, 0x11, 0x00


	//----- nvinfo : EIATTR_KPARAM_INFO
	.align		4
.L_11:
        /*0018*/ 	.byte	0x04, 0x17
        /*001a*/ 	.short	(.L_13 - .L_12)
.L_12:
        /*001c*/ 	.word	0x00000000
        /*0020*/ 	.short	0x0002
        /*0022*/ 	.short	0x0010
        /*0024*/ 	.byte	0x00, 0xf0, 0x11, 0x00


	//----- nvinfo : EIATTR_KPARAM_INFO
	.align		4
.L_13:
        /*0028*/ 	.byte	0x04, 0x17
        /*002a*/ 	.short	(.L_15 - .L_14)
.L_14:
        /*002c*/ 	.word	0x00000000
        /*0030*/ 	.short	0x0001
        /*0032*/ 	.short	0x0008
        /*0034*/ 	.byte	0x00, 0xf5, 0x21, 0x00


	//----- nvinfo : EIATTR_KPARAM_INFO
	.align		4
.L_15:
        /*0038*/ 	.byte	0x04, 0x17
        /*003a*/ 	.short	(.L_17 - .L_16)
.L_16:
        /*003c*/ 	.word	0x00000000
        /*0040*/ 	.short	0x0000
        /*0042*/ 	.short	0x0000
        /*0044*/ 	.byte	0x00, 0xf5, 0x21, 0x00


	//----- nvinfo : EIATTR_SPARSE_MMA_MASK
	.align		4
.L_17:
        /*0048*/ 	.byte	0x03, 0x50
        /*004a*/ 	.short	0x0000


	//----- nvinfo : EIATTR_MAXREG_COUNT
	.align		4
        /*004c*/ 	.byte	0x03, 0x1b
        /*004e*/ 	.short	0x00ff


	//----- nvinfo : EIATTR_MERCURY_ISA_VERSION
	.align		4
        /*0050*/ 	.byte	0x03, 0x5f
        /*0052*/ 	.short	0x0101


	//----- nvinfo : EIATTR_VRC_CTA_INIT_COUNT
	.align		4
        /*0054*/ 	.byte	0x02, 0x4a
	.zero		1
	.zero		1


	//----- nvinfo : EIATTR_EXIT_INSTR_OFFSETS
	.align		4
        /*0058*/ 	.byte	0x04, 0x1c
        /*005a*/ 	.short	(.L_19 - .L_18)


	//   ....[0]....
.L_18:
        /*005c*/ 	.word	0x000000a0


	//   ....[1]....
        /*0060*/ 	.word	0x00000bc0


	//----- nvinfo : EIATTR_CRS_STACK_SIZE
	.align		4
.L_19:
        /*0064*/ 	.byte	0x04, 0x1e
        /*0066*/ 	.short	(.L_21 - .L_20)
.L_20:
        /*0068*/ 	.word	0x00000000


	//----- nvinfo : EIATTR_CBANK_PARAM_SIZE
	.align		4
.L_21:
        /*006c*/ 	.byte	0x03, 0x19
        /*006e*/ 	.short	0x0018


	//----- nvinfo : EIATTR_PARAM_CBANK
	.align		4
        /*0070*/ 	.byte	0x04, 0x0a
        /*0072*/ 	.short	(.L_23 - .L_22)
	.align		4
.L_22:
        /*0074*/ 	.word	index@(.nv.constant0._Z24game_of_life_step_kernelPKmPmii)
        /*0078*/ 	.short	0x0380
        /*007a*/ 	.short	0x0018


	//----- nvinfo : EIATTR_SW_WAR
	.align		4
.L_23:
        /*007c*/ 	.byte	0x04, 0x36
        /*007e*/ 	.short	(.L_25 - .L_24)
.L_24:
        /*0080*/ 	.word	0x00000008
.L_25:


//--------------------- .nv.callgraph             --------------------------
	.section	.nv.callgraph,"",@"SHT_CUDA_CALLGRAPH"
	.align	4
	.sectionentsize	8
	.align		4
        /*0000*/ 	.word	0x00000000
	.align		4
        /*0004*/ 	.word	0xffffffff
	.align		4
        /*0008*/ 	.word	0x00000000
	.align		4
        /*000c*/ 	.word	0xfffffffe
	.align		4
        /*0010*/ 	.word	0x00000000
	.align		4
        /*0014*/ 	.word	0xfffffffd
	.align		4
        /*0018*/ 	.word	0x00000000
	.align		4
        /*001c*/ 	.word	0xfffffffc


//--------------------- .text._Z24game_of_life_step_kernelPKmPmii --------------------------
	.section	.text._Z24game_of_life_step_kernelPKmPmii,"ax",@progbits
	.align	128
        .global         _Z24game_of_life_step_kernelPKmPmii
        .type           _Z24game_of_life_step_kernelPKmPmii,@function
        .size           _Z24game_of_life_step_kernelPKmPmii,(.L_x_8 - _Z24game_of_life_step_kernelPKmPmii)
        .other          _Z24game_of_life_step_kernelPKmPmii,@"STO_CUDA_ENTRY STV_DEFAULT"
_Z24game_of_life_step_kernelPKmPmii:
.text._Z24game_of_life_step_kernelPKmPmii:
[----:B------:R-:W-:Y:S01]  /*0000*/  LDC R1, c[0x0][0x37c] ;  /* 0x0000df00ff017b82 */ /* 0x000fe20000000800 */
[----:B------:R-:W0:Y:S07]  /*0010*/  S2R R12, SR_TID.X ;  /* 0x00000000000c7919 */ /* 0x000e2e0000002100 */
[----:B------:R-:W0:Y:S01]  /*0020*/  S2UR UR8, SR_CTAID.X ;  /* 0x00000000000879c3 */ /* 0x000e220000002500 */
[----:B------:R-:W1:Y:S01]  /*0030*/  LDCU.64 UR6, c[0x0][0x390] ;  /* 0x00007200ff0677ac */ /* 0x000e620008000a00 */
[----:B------:R-:W-:-:S06]  /*0040*/  IMAD.MOV.U32 R13, RZ, RZ, RZ ;  /* 0x000000ffff0d7224 */ /* 0x000fcc00078e00ff */
[----:B------:R-:W0:Y:S01]  /*0050*/  LDC R3, c[0x0][0x360] ;  /* 0x0000d800ff037b82 */ /* 0x000e220000000800 */
[----:B-1----:R-:W-:Y:S01]  /*0060*/  UIMAD.WIDE UR4, UR7, UR6, URZ ;  /* 0x00000006070472a5 */ /* 0x002fe2000f8e02ff */
[----:B0-----:R-:W-:-:S05]  /*0070*/  IMAD.WIDE.U32 R12, R3, UR8, R12 ;  /* 0x00000008030c7c25 */ /* 0x001fca000f8e000c */
[----:B------:R-:W-:-:S04]  /*0080*/  ISETP.GE.U32.AND P0, PT, R12, UR4, PT ;  /* 0x000000040c007c0c */ /* 0x000fc8000bf06070 */
[----:B------:R-:W-:-:S13]  /*0090*/  ISETP.GE.U32.AND.EX P0, PT, R13, UR5, PT, P0 ;  /* 0x000000050d007c0c */ /* 0x000fda000bf06100 */
[----:B------:R-:W-:Y:S05]  /*00a0*/  @P0 EXIT ;  /* 0x000000000000094d */ /* 0x000fea0003800000 */
[----:B------:R-:W-:Y:S01]  /*00b0*/  USHF.R.S32.HI UR5, URZ, 0x1f, UR7 ;  /* 0x0000001fff057899 */ /* 0x000fe20008011407 */
[----:B------:R-:W-:Y:S05]  /*00c0*/  BSSY.RECONVERGENT B0, `(.L_x_0) ;  /* 0x0000019000007945 */ /* 0x000fea0003800200 */
[----:B------:R-:W-:-:S04]  /*00d0*/  LOP3.LUT R0, R13, UR5, RZ, 0xfc, !PT ;  /* 0x000000050d007c12 */ /* 0x000fc8000f8efcff */
[----:B------:R-:W-:-:S13]  /*00e0*/  ISETP.NE.U32.AND P0, PT, R0, RZ, PT ;  /* 0x000000ff0000720c */ /* 0x000fda0003f05070 */
[----:B------:R-:W-:Y:S05]  /*00f0*/  @P0 BRA `(.L_x_1) ;  /* 0x00000000004c0947 */ /* 0x000fea0003800000 */
[----:B------:R-:W0:Y:S01]  /*0100*/  I2F.U32.RP R0, UR7 ;  /* 0x0000000700007d06 */ /* 0x000e220008209000 */
[----:B------:R-:W-:-:S07]  /*0110*/  ISETP.NE.U32.AND P2, PT, RZ, UR7, PT ;  /* 0x00000007ff007c0c */ /* 0x000fce000bf45070 */
[----:B0-----:R-:W0:Y:S02]  /*0120*/  MUFU.RCP R0, R0 ;  /* 0x0000000000007308 */ /* 0x001e240000001000 */
[----:B0-----:R-:W-:-:S06]  /*0130*/  VIADD R2, R0, 0xffffffe ;  /* 0x0ffffffe00027836 */ /* 0x001fcc0000000000 */
[----:B------:R0:W1:Y:S02]  /*0140*/  F2I.FTZ.U32.TRUNC.NTZ R3, R2 ;  /* 0x0000000200037305 */ /* 0x000064000021f000 */
[----:B0-----:R-:W-:Y:S02]  /*0150*/  IMAD.MOV.U32 R2, RZ, RZ, RZ ;  /* 0x000000ffff027224 */ /* 0x001fe400078e00ff */
[----:B-1----:R-:W-:-:S04]  /*0160*/  IMAD.MOV R5, RZ, RZ, -R3 ;  /* 0x000000ffff057224 */ /* 0x002fc800078e0a03 */
[----:B------:R-:W-:-:S04]  /*0170*/  IMAD R5, R5, UR7, RZ ;  /* 0x0000000705057c24 */ /* 0x000fc8000f8e02ff */
[----:B------:R-:W-:-:S06]  /*0180*/  IMAD.HI.U32 R3, R3, R5, R2 ;  /* 0x0000000503037227 */ /* 0x000fcc00078e0002 */
[----:B------:R-:W-:-:S04]  /*0190*/  IMAD.HI.U32 R6, R3, R12, RZ ;  /* 0x0000000c03067227 */ /* 0x000fc800078e00ff */
[----:B------:R-:W-:-:S04]  /*01a0*/  IMAD.MOV R3, RZ, RZ, -R6 ;  /* 0x000000ffff037224 */ /* 0x000fc800078e0a06 */
[----:B------:R-:W-:-:S05]  /*01b0*/  IMAD R3, R3, UR7, R12 ;  /* 0x0000000703037c24 */ /* 0x000fca000f8e020c */
[----:B------:R-:W-:-:S13]  /*01c0*/  ISETP.GE.U32.AND P0, PT, R3, UR7, PT ;  /* 0x0000000703007c0c */ /* 0x000fda000bf06070 */
[----:B------:R-:W-:Y:S02]  /*01d0*/  @P0 VIADD R3, R3, -UR7 ;  /* 0x8000000703030c36 */ /* 0x000fe40008000000 */
[----:B------:R-:W-:-:S03]  /*01e0*/  @P0 VIADD R6, R6, 0x1 ;  /* 0x0000000106060836 */ /* 0x000fc60000000000 */
[----:B------:R-:W-:-:S13]  /*01f0*/  ISETP.GE.U32.AND P1, PT, R3, UR7, PT ;  /* 0x0000000703007c0c */ /* 0x000fda000bf26070 */
[----:B------:R-:W-:Y:S01]  /*0200*/  @P1 VIADD R6, R6, 0x1 ;  /* 0x0000000106061836 */ /* 0x000fe20000000000 */
[----:B------:R-:W-:Y:S01]  /*0210*/  @!P2 LOP3.LUT R6, RZ, UR7, RZ, 0x33, !PT ;  /* 0x00000007ff06ac12 */ /* 0x000fe2000f8e33ff */
[----:B------:R-:W-:Y:S06]  /*0220*/  BRA `(.L_x_2) ;  /* 0x0000000000087947 */ /* 0x000fec0003800000 */
.L_x_1:
[----:B------:R-:W-:-:S07]  /*0230*/  MOV R0, 0x250 ;  /* 0x0000025000007802 */ /* 0x000fce0000000f00 */
[----:B------:R-:W-:Y:S05]  /*0240*/  CALL.REL.NOINC `($__internal_0_$__cuda_sm20_div_u64) ;  /* 0x0000000800607944 */ /* 0x000fea0003c00000 */
.L_x_2:
[----:B------:R-:W-:Y:S05]  /*0250*/  BSYNC.RECONVERGENT B0 ;  /* 0x0000000000007941 */ /* 0x000fea0003800200 */
.L_x_0:
[----:B------:R-:W0:Y:S01]  /*0260*/  LDCU UR4, c[0x0][0x394] ;  /* 0x00007280ff0477ac */ /* 0x000e220008000800 */
[--C-:B------:R-:W-:Y:S01]  /*0270*/  IMAD.MOV R3, RZ, RZ, -R6.reuse ;  /* 0x000000ffff037224 */ /* 0x100fe200078e0a06 */
[----:B------:R-:W-:Y:S01]  /*0280*/  SHF.R.S32.HI R0, RZ, 0x1f, R6 ;  /* 0x0000001fff007819 */ /* 0x000fe20000011406 */
[----:B------:R-:W1:Y:S01]  /*0290*/  LDCU.64 UR8, c[0x0][0x380] ;  /* 0x00007000ff0877ac */ /* 0x000e620008000a00 */
[----:B------:R-:W2:Y:S01]  /*02a0*/  LDCU.64 UR6, c[0x0][0x358] ;  /* 0x00006b00ff0677ac */ /* 0x000ea20008000a00 */
[----:B------:R-:W3:Y:S01]  /*02b0*/  LDCU UR10, c[0x0][0x390] ;  /* 0x00007200ff0a77ac */ /* 0x000ee20008000800 */
[----:B0-----:R-:W-:Y:S02]  /*02c0*/  IMAD R12, R3, UR4, R12 ;  /* 0x00000004030c7c24 */ /* 0x001fe4000f8e020c */
[----:B------:R-:W-:Y:S02]  /*02d0*/  IMAD R5, R0, UR4, RZ ;  /* 0x0000000400057c24 */ /* 0x000fe4000f8e02ff */
[C---:B------:R-:W-:Y:S01]  /*02e0*/  VIADD R11, R12.reuse, 0x1 ;  /* 0x000000010c0b7836 */ /* 0x040fe20000000000 */
[----:B------:R-:W-:Y:S01]  /*02f0*/  ISETP.GE.AND P0, PT, R12, 0x1, PT ;  /* 0x000000010c00780c */ /* 0x000fe20003f06270 */
[----:B------:R-:W-:Y:S01]  /*0300*/  IMAD.WIDE.U32 R2, R6, UR4, RZ ;  /* 0x0000000406027c25 */ /* 0x000fe2000f8e00ff */
[----:B------:R-:W-:-:S02]  /*0310*/  SHF.R.S32.HI R13, RZ, 0x1f, R12 ;  /* 0x0000001fff0d7819 */ /* 0x000fc4000001140c */
[----:B------:R-:W-:Y:S01]  /*0320*/  ISETP.GE.AND P1, PT, R11, UR4, PT ;  /* 0x000000040b007c0c */ /* 0x000fe2000bf26270 */
[----:B------:R-:W-:Y:S01]  /*0330*/  IMAD R5, R6, UR5, R5 ;  /* 0x0000000506057c24 */ /* 0x000fe2000f8e0205 */
[----:B------:R-:W-:-:S03]  /*0340*/  IADD3 R8, P2, PT, R12, R2, RZ ;  /* 0x000000020c087210 */ /* 0x000fc60007f5e0ff */
[----:B------:R-:W-:Y:S02]  /*0350*/  IMAD.IADD R10, R3, 0x1, R5 ;  /* 0x00000001030a7824 */ /* 0x000fe400078e0205 */
[----:B------:R-:W-:Y:S02]  /*0360*/  IMAD.SHL.U32 R0, R8, 0x8, RZ ;  /* 0x0000000808007824 */ /* 0x000fe400078e00ff */
[----:B------:R-:W-:Y:S02]  /*0370*/  @P0 VIADD R7, R12, 0xffffffff ;  /* 0xffffffff0c070836 */ /* 0x000fe40000000000 */
[----:B------:R-:W-:Y:S02]  /*0380*/  IMAD.X R9, R13, 0x1, R10, P2 ;  /* 0x000000010d097824 */ /* 0x000fe400010e060a */
[-C--:B------:R-:W-:Y:S02]  /*0390*/  @!P1 IADD3 R3, P4, PT, R11, R2.reuse, RZ ;  /* 0x000000020b039210 */ /* 0x080fe40007f9e0ff */
[----:B------:R-:W-:-:S02]  /*03a0*/  @P0 IADD3 R5, P3, PT, R7, R2, RZ ;  /* 0x0000000207050210 */ /* 0x000fc40007f7e0ff */
[----:B------:R-:W-:Y:S01]  /*03b0*/  SHF.L.U64.HI R8, R8, 0x3, R9 ;  /* 0x0000000308087819 */ /* 0x000fe20000010209 */
[----:B------:R-:W-:Y:S01]  /*03c0*/  VIADD R15, R6, 0x1 ;  /* 0x00000001060f7836 */ /* 0x000fe20000000000 */
[-C--:B------:R-:W-:Y:S01]  /*03d0*/  @P0 LEA.HI.X.SX32 R14, R7, R10.reuse, 0x1, P3 ;  /* 0x0000000a070e0211 */ /* 0x080fe200018f0eff */
[----:B------:R-:W-:Y:S01]  /*03e0*/  IMAD.MOV.U32 R9, RZ, RZ, RZ ;  /* 0x000000ffff097224 */ /* 0x000fe200078e00ff */
[----:B------:R-:W-:Y:S01]  /*03f0*/  @!P1 LEA.HI.X.SX32 R10, R11, R10, 0x1, P4 ;  /* 0x0000000a0b0a9211 */ /* 0x000fe200020f0eff */
[----:B------:R-:W-:Y:S01]  /*0400*/  IMAD.MOV.U32 R11, RZ, RZ, RZ ;  /* 0x000000ffff0b7224 */ /* 0x000fe200078e00ff */
[C---:B-1----:R-:W-:Y:S02]  /*0410*/  @!P1 LEA R16, P4, R3.reuse, UR8, 0x3 ;  /* 0x0000000803109c11 */ /* 0x042fe4000f8818ff */
[----:B------:R-:W-:Y:S02]  /*0420*/  IADD3 R2, P2, PT, R0, UR8, RZ ;  /* 0x0000000800027c10 */ /* 0x000fe4000ff5e0ff */
[----:B------:R-:W-:-:S02]  /*0430*/  @!P1 LEA.HI.X R17, R3, UR9, R10, 0x3, P4 ;  /* 0x0000000903119c11 */ /* 0x000fc4000a0f1c0a */
[----:B------:R-:W-:Y:S02]  /*0440*/  IADD3.X R3, PT, PT, R8, UR9, RZ, P2, !PT ;  /* 0x0000000908037c10 */ /* 0x000fe400097fe4ff */
[C---:B------:R-:W-:Y:S01]  /*0450*/  @P0 LEA R4, P3, R5.reuse, UR8, 0x3 ;  /* 0x0000000805040c11 */ /* 0x040fe2000f8618ff */
[----:B--2---:R0:W5:Y:S03]  /*0460*/  @!P1 LDG.E.CONSTANT R11, desc[UR6][R16.64] ;  /* 0x00000006100b9981 */ /* 0x004166000c1e9900 */
[----:B------:R-:W-:Y:S01]  /*0470*/  @P0 LEA.HI.X R5, R5, UR9, R14, 0x3, P3 ;  /* 0x0000000905050c11 */ /* 0x000fe200098f1c0e */
[----:B------:R-:W5:Y:S01]  /*0480*/  LDG.E.64.CONSTANT R2, desc[UR6][R2.64] ;  /* 0x0000000602027981 */ /* 0x000f62000c1e9b00 */
[C---:B------:R-:W-:Y:S02]  /*0490*/  ISETP.GE.AND P3, PT, R6.reuse, 0x1, PT ;  /* 0x000000010600780c */ /* 0x040fe40003f66270 */
[----:B---3--:R-:W-:Y:S01]  /*04a0*/  ISETP.GE.AND P2, PT, R15, UR10, PT ;  /* 0x0000000a0f007c0c */ /* 0x008fe2000bf46270 */
[----:B------:R1:W5:Y:S10]  /*04b0*/  @P0 LDG.E.CONSTANT R9, desc[UR6][R4.64+0x4] ;  /* 0x0000040604090981 */ /* 0x000374000c1e9900 */
[----:B------:R-:W-:-:S02]  /*04c0*/  @P3 VIADD R10, R6, 0xffffffff ;  /* 0xffffffff060a3836 */ /* 0x000fc40000000000 */
[----:B------:R-:W-:-:S03]  /*04d0*/  @!P2 SHF.R.S32.HI R6, RZ, 0x1f, R15 ;  /* 0x0000001fff06a819 */ /* 0x000fc6000001140f */
[----:B------:R-:W-:Y:S02]  /*04e0*/  @P3 SHF.R.S32.HI R7, RZ, 0x1f, R10 ;  /* 0x0000001fff073819 */ /* 0x000fe4000001140a */
[----:B------:R-:W-:-:S03]  /*04f0*/  @!P2 IMAD R6, R6, UR4, RZ ;  /* 0x000000040606ac24 */ /* 0x000fc6000f8e02ff */
[----:B------:R-:W-:Y:S02]  /*0500*/  @P3 IMAD R7, R7, UR4, RZ ;  /* 0x0000000407073c24 */ /* 0x000fe4000f8e02ff */
[C---:B------:R-:W-:Y:S02]  /*0510*/  @!P2 IMAD R19, R15.reuse, UR5, R6 ;  /* 0x000000050f13ac24 */ /* 0x040fe4000f8e0206 */
[C---:B0-----:R-:W-:Y:S02]  /*0520*/  @P3 IMAD R17, R10.reuse, UR5, R7 ;  /* 0x000000050a113c24 */ /* 0x041fe4000f8e0207 */
[----:B-1----:R-:W-:Y:S01]  /*0530*/  @P3 IMAD.WIDE.U32 R4, R10, UR4, RZ ;  /* 0x000000040a043c25 */ /* 0x002fe2000f8e00ff */
[----:B------:R-:W-:Y:S03]  /*0540*/  BSSY.RECONVERGENT B0, `(.L_x_3) ;  /* 0x0000020000007945 */ /* 0x000fe60003800200 */
[----:B------:R-:W-:Y:S01]  /*0550*/  @!P2 IMAD.WIDE.U32 R6, R15, UR4, RZ ;  /* 0x000000040f06ac25 */ /* 0x000fe2000f8e00ff */
[----:B------:R-:W-:-:S03]  /*0560*/  CS2R R14, SRZ ;  /* 0x00000000000e7805 */ /* 0x000fc6000001ff00 */
[----:B------:R-:W-:Y:S02]  /*0570*/  IMAD.MOV.U32 R21, RZ, RZ, RZ ;  /* 0x000000ffff157224 */ /* 0x000fe400078e00ff */
[----:B------:R-:W-:Y:S02]  /*0580*/  IMAD.MOV.U32 R10, RZ, RZ, RZ ;  /* 0x000000ffff0a7224 */ /* 0x000fe400078e00ff */
[----:B------:R-:W-:Y:S02]  /*0590*/  @P3 IMAD.MOV.U32 R21, RZ, RZ, R4 ;  /* 0x000000ffff153224 */ /* 0x000fe400078e0004 */
[----:B------:R-:W-:Y:S01]  /*05a0*/  @P3 IMAD.IADD R14, R5, 0x1, R17 ;  /* 0x00000001050e3824 */ /* 0x000fe200078e0211 */
[----:B------:R-:W-:Y:S01]  /*05b0*/  CS2R R4, SRZ ;  /* 0x0000000000047805 */ /* 0x000fe2000001ff00 */
[----:B------:R-:W-:Y:S02]  /*05c0*/  @!P2 IMAD.IADD R10, R7, 0x1, R19 ;  /* 0x00000001070aa824 */ /* 0x000fe400078e0213 */
[----:B------:R-:W-:-:S02]  /*05d0*/  @!P2 IMAD.MOV.U32 R15, RZ, RZ, R6 ;  /* 0x000000ffff0fa224 */ /* 0x000fc400078e0006 */
[----:B------:R-:W-:Y:S02]  /*05e0*/  IMAD.MOV.U32 R17, RZ, RZ, RZ ;  /* 0x000000ffff117224 */ /* 0x000fe400078e00ff */
[----:B------:R-:W-:Y:S01]  /*05f0*/  IMAD.MOV.U32 R19, RZ, RZ, RZ ;  /* 0x000000ffff137224 */ /* 0x000fe200078e00ff */
[----:B------:R-:W-:Y:S06]  /*0600*/  @!P3 BRA `(.L_x_4) ;  /* 0x00000000004cb947 */ /* 0x000fec0003800000 */
[C---:B------:R-:W-:Y:S02]  /*0610*/  @P0 VIADD R18, R12.reuse, 0xffffffff ;  /* 0xffffffff0c120836 */ /* 0x040fe40000000000 */
[----:B------:R-:W-:Y:S02]  /*0620*/  @!P1 VIADD R19, R12, 0x1 ;  /* 0x000000010c139836 */ /* 0x000fe40000000000 */
[----:B------:R-:W-:Y:S01]  /*0630*/  IMAD.MOV.U32 R17, RZ, RZ, RZ ;  /* 0x000000ffff117224 */ /* 0x000fe200078e00ff */
[C---:B------:R-:W-:Y:S02]  /*0640*/  @P0 IADD3 R5, P4, PT, R21.reuse, R18, RZ ;  /* 0x0000001215050210 */ /* 0x040fe40007f9e0ff */
[C---:B------:R-:W-:Y:S02]  /*0650*/  @!P1 IADD3 R16, P5, PT, R21.reuse, R19, RZ ;  /* 0x0000001315109210 */ /* 0x040fe40007fbe0ff */
[----:B------:R-:W-:Y:S02]  /*0660*/  IADD3 R21, P3, PT, R21, R12, RZ ;  /* 0x0000000c15157210 */ /* 0x000fe40007f7e0ff */
[----:B------:R-:W-:-:S02]  /*0670*/  @P0 LEA.HI.X.SX32 R18, R18, R14, 0x1, P4 ;  /* 0x0000000e12120211 */ /* 0x000fc400020f0eff */
[----:B------:R-:W-:Y:S01]  /*0680*/  @!P1 LEA.HI.X.SX32 R19, R19, R14, 0x1, P5 ;  /* 0x0000000e13139211 */ /* 0x000fe200028f0eff */
[----:B------:R-:W-:Y:S01]  /*0690*/  IMAD.X R14, R13, 0x1, R14, P3 ;  /* 0x000000010d0e7824 */ /* 0x000fe200018e060e */
[----:B------:R-:W-:Y:S02]  /*06a0*/  @P0 LEA R6, P4, R5, UR8, 0x3 ;  /* 0x0000000805060c11 */ /* 0x000fe4000f8818ff */
[----:B------:R-:W-:Y:S02]  /*06b0*/  LEA R4, P3, R21, UR8, 0x3 ;  /* 0x0000000815047c11 */ /* 0x000fe4000f8618ff */
[----:B------:R-:W-:Y:S02]  /*06c0*/  @!P1 LEA R20, P5, R16, UR8, 0x3 ;  /* 0x0000000810149c11 */ /* 0x000fe4000f8a18ff */
[----:B------:R-:W-:Y:S02]  /*06d0*/  @P0 LEA.HI.X R7, R5, UR9, R18, 0x3, P4 ;  /* 0x0000000905070c11 */ /* 0x000fe4000a0f1c12 */
[----:B------:R-:W-:-:S02]  /*06e0*/  LEA.HI.X R5, R21, UR9, R14, 0x3, P3 ;  /* 0x0000000915057c11 */ /* 0x000fc400098f1c0e */
[----:B------:R-:W-:Y:S01]  /*06f0*/  @!P1 LEA.HI.X R21, R16, UR9, R19, 0x3, P5 ;  /* 0x0000000910159c11 */ /* 0x000fe2000a8f1c13 */
[----:B------:R-:W-:Y:S01]  /*0700*/  IMAD.MOV.U32 R19, RZ, RZ, RZ ;  /* 0x000000ffff137224 */ /* 0x000fe200078e00ff */
[----:B------:R0:W5:Y:S04]  /*0710*/  @P0 LDG.E.CONSTANT R17, desc[UR6][R6.64+0x4] ;  /* 0x0000040606110981 */ /* 0x000168000c1e9900 */
[----:B------:R-:W5:Y:S04]  /*0720*/  LDG.E.64.CONSTANT R4, desc[UR6][R4.64] ;  /* 0x0000000604047981 */ /* 0x000f68000c1e9b00 */
[----:B------:R0:W5:Y:S02]  /*0730*/  @!P1 LDG.E.CONSTANT R19, desc[UR6][R20.64] ;  /* 0x0000000614139981 */ /* 0x000164000c1e9900 */
.L_x_4:
[----:B------:R-:W-:Y:S05]  /*0740*/  BSYNC.RECONVERGENT B0 ;  /* 0x0000000000007941 */ /* 0x000fea0003800200 */
.L_x_3:
[----:B------:R-:W-:Y:S01]  /*0750*/  BSSY.RECONVERGENT B0, `(.L_x_5) ;  /* 0x0000018000007945 */ /* 0x000fe20003800200 */
[----:B------:R-:W-:Y:S01]  /*0760*/  IMAD.MOV.U32 R23, RZ, RZ, RZ ;  /* 0x000000ffff177224 */ /* 0x000fe200078e00ff */
[----:B0-----:R-:W-:Y:S01]  /*0770*/  CS2R R6, SRZ ;  /* 0x0000000000067805 */ /* 0x001fe2000001ff00 */
[----:B------:R-:W-:Y:S01]  /*0780*/  IMAD.MOV.U32 R21, RZ, RZ, RZ ;  /* 0x000000ffff157224 */ /* 0x000fe200078e00ff */
[----:B------:R-:W-:Y:S06]  /*0790*/  @P2 BRA `(.L_x_6) ;  /* 0x00000000004c2947 */ /* 0x000fec0003800000 */
[C---:B------:R-:W-:Y:S01]  /*07a0*/  @P0 VIADD R16, R12.reuse, 0xffffffff ;  /* 0xffffffff0c100836 */ /* 0x040fe20000000000 */
[C---:B------:R-:W-:Y:S01]  /*07b0*/  IADD3 R18, P2, PT, R15.reuse, R12, RZ ;  /* 0x0000000c0f127210 */ /* 0x040fe20007f5e0ff */
[----:B------:R-:W-:Y:S02]  /*07c0*/  @!P1 VIADD R6, R12, 0x1 ;  /* 0x000000010c069836 */ /* 0x000fe40000000000 */
[----:B------:R-:W-:Y:S01]  /*07d0*/  IMAD.MOV.U32 R23, RZ, RZ, RZ ;  /* 0x000000ffff177224 */ /* 0x000fe200078e00ff */
[----:B------:R-:W-:Y:S01]  /*07e0*/  @P0 IADD3 R7, P3, PT, R15, R16, RZ ;  /* 0x000000100f070210 */ /* 0x000fe20007f7e0ff */
[----:B------:R-:W-:Y:S01]  /*07f0*/  IMAD.X R21, R13, 0x1, R10, P2 ;  /* 0x000000010d157824 */ /* 0x000fe200010e060a */
[----:B------:R-:W-:Y:S02]  /*0800*/  @!P1 IADD3 R15, P4, PT, R15, R6, RZ ;  /* 0x000000060f0f9210 */ /* 0x000fe40007f9e0ff */
[----:B------:R-:W-:Y:S02]  /*0810*/  @P0 LEA.HI.X.SX32 R16, R16, R10, 0x1, P3 ;  /* 0x0000000a10100211 */ /* 0x000fe400018f0eff */
[----:B------:R-:W-:-:S02]  /*0820*/  @P0 LEA R12, P3, R7, UR8, 0x3 ;  /* 0x00000008070c0c11 */ /* 0x000fc4000f8618ff */
[----:B------:R-:W-:Y:S02]  /*0830*/  @!P1 LEA.HI.X.SX32 R10, R6, R10, 0x1, P4 ;  /* 0x0000000a060a9211 */ /* 0x000fe400020f0eff */
[C---:B------:R-:W-:Y:S02]  /*0840*/  LEA R6, P2, R18.reuse, UR8, 0x3 ;  /* 0x0000000812067c11 */ /* 0x040fe4000f8418ff */
[----:B------:R-:W-:Y:S02]  /*0850*/  @!P1 LEA R14, P4, R15, UR8, 0x3 ;  /* 0x000000080f0e9c11 */ /* 0x000fe4000f8818ff */
[----:B------:R-:W-:Y:S02]  /*0860*/  @P0 LEA.HI.X R13, R7, UR9, R16, 0x3, P3 ;  /* 0x00000009070d0c11 */ /* 0x000fe400098f1c10 */
[----:B------:R-:W-:Y:S01]  /*0870*/  LEA.HI.X R7, R18, UR9, R21, 0x3, P2 ;  /* 0x0000000912077c11 */ /* 0x000fe200090f1c15 */
[----:B------:R-:W-:Y:S01]  /*0880*/  IMAD.MOV.U32 R21, RZ, RZ, RZ ;  /* 0x000000ffff157224 */ /* 0x000fe200078e00ff */
[----:B------:R-:W-:Y:S01]  /*0890*/  @!P1 LEA.HI.X R15, R15, UR9, R10, 0x3, P4 ;  /* 0x000000090f0f9c11 */ /* 0x000fe2000a0f1c0a */
[----:B------:R0:W5:Y:S04]  /*08a0*/  @P0 LDG.E.CONSTANT R23, desc[UR6][R12.64+0x4] ;  /* 0x000004060c170981 */ /* 0x000168000c1e9900 */
[----:B------:R-:W5:Y:S04]  /*08b0*/  LDG.E.64.CONSTANT R6, desc[UR6][R6.64] ;  /* 0x0000000606067981 */ /* 0x000f68000c1e9b00 */
[----:B------:R0:W5:Y:S02]  /*08c0*/  @!P1 LDG.E.CONSTANT R21, desc[UR6][R14.64] ;  /* 0x000000060e159981 */ /* 0x000164000c1e9900 */
.L_x_6:
[----:B------:R-:W-:Y:S05]  /*08d0*/  BSYNC.RECONVERGENT B0 ;  /* 0x0000000000007941 */ /* 0x000fea0003800200 */
.L_x_5:
[--C-:B-----5:R-:W-:Y:S01]  /*08e0*/  SHF.L.W.U32.HI R17, R17, 0x1, R4.reuse ;  /* 0x0000000111117819 */ /* 0x120fe20000010e04 */
[----:B------:R-:W1:Y:S01]  /*08f0*/  LDCU.64 UR4, c[0x0][0x388] ;  /* 0x00007100ff0477ac */ /* 0x000e620008000a00 */
[C---:B0-----:R-:W-:Y:S02]  /*0900*/  SHF.L.W.U32.HI R12, R4.reuse, 0x1f, R5 ;  /* 0x0000001f040c7819 */ /* 0x041fe40000010e05 */
[----:B------:R-:W-:Y:S02]  /*0910*/  SHF.L.W.U32.HI R19, R5, 0x1f, R19 ;  /* 0x0000001f05137819 */ /* 0x000fe40000010e13 */
[----:B------:R-:W-:Y:S02]  /*0920*/  SHF.L.W.U32.HI R13, R4, 0x1, R5 ;  /* 0x00000001040d7819 */ /* 0x000fe40000010e05 */
[----:B------:R-:W-:Y:S02]  /*0930*/  LOP3.LUT R10, R12, R17, R4, 0x96, !PT ;  /* 0x000000110c0a7212 */ /* 0x000fe400078e9604 */
[----:B------:R-:W-:-:S02]  /*0940*/  LOP3.LUT R12, R17, R4, R12, 0xe8, !PT ;  /* 0x00000004110c7212 */ /* 0x000fc400078ee80c */
[----:B------:R-:W-:Y:S02]  /*0950*/  SHF.L.W.U32.HI R14, R3, 0x1f, R11 ;  /* 0x0000001f030e7819 */ /* 0x000fe40000010e0b */
[----:B------:R-:W-:Y:S02]  /*0960*/  SHF.L.W.U32.HI R9, R9, 0x1, R2 ;  /* 0x0000000109097819 */ /* 0x000fe40000010e02 */
[C-C-:B------:R-:W-:Y:S02]  /*0970*/  SHF.L.W.U32.HI R16, R2.reuse, 0x1f, R3.reuse ;  /* 0x0000001f02107819 */ /* 0x140fe40000010e03 */
[----:B------:R-:W-:Y:S02]  /*0980*/  SHF.L.W.U32.HI R23, R23, 0x1, R6 ;  /* 0x0000000117177819 */ /* 0x000fe40000010e06 */
[----:B------:R-:W-:Y:S02]  /*0990*/  SHF.L.W.U32.HI R11, R2, 0x1, R3 ;  /* 0x00000001020b7819 */ /* 0x000fe40000010e03 */
[----:B------:R-:W-:-:S02]  /*09a0*/  SHF.L.W.U32.HI R17, R6, 0x1, R7 ;  /* 0x0000000106117819 */ /* 0x000fc40000010e07 */
[----:B------:R-:W-:Y:S02]  /*09b0*/  LOP3.LUT R4, R19, R13, R5, 0x96, !PT ;  /* 0x0000000d13047212 */ /* 0x000fe400078e9605 */
[----:B------:R-:W-:Y:S02]  /*09c0*/  LOP3.LUT R5, R13, R5, R19, 0xe8, !PT ;  /* 0x000000050d057212 */ /* 0x000fe400078ee813 */
[----:B------:R-:W-:Y:S02]  /*09d0*/  SHF.L.W.U32.HI R13, R6, 0x1f, R7 ;  /* 0x0000001f060d7819 */ /* 0x000fe40000010e07 */
[----:B------:R-:W-:Y:S02]  /*09e0*/  LOP3.LUT R15, R16, R9, R23, 0xe8, !PT ;  /* 0x00000009100f7212 */ /* 0x000fe400078ee817 */
[----:B------:R-:W-:Y:S02]  /*09f0*/  LOP3.LUT R20, R14, R11, R17, 0xe8, !PT ;  /* 0x0000000b0e147212 */ /* 0x000fe400078ee811 */
[----:B------:R-:W-:-:S02]  /*0a00*/  LOP3.LUT R19, R23, R16, R9, 0x96, !PT ;  /* 0x0000001017137212 */ /* 0x000fc400078e9609 */
[----:B------:R-:W-:Y:S02]  /*0a10*/  LOP3.LUT R23, R17, R14, R11, 0x96, !PT ;  /* 0x0000000e11177212 */ /* 0x000fe400078e960b */
[----:B------:R-:W-:Y:S02]  /*0a20*/  SHF.L.W.U32.HI R21, R7, 0x1f, R21 ;  /* 0x0000001f07157819 */ /* 0x000fe40000010e15 */
[----:B------:R-:W-:Y:S02]  /*0a30*/  LOP3.LUT R11, R13, R6, RZ, 0x3c, !PT ;  /* 0x000000060d0b7212 */ /* 0x000fe400078e3cff */
[----:B------:R-:W-:Y:S02]  /*0a40*/  LOP3.LUT R16, R15, R12, RZ, 0x3c, !PT ;  /* 0x0000000c0f107212 */ /* 0x000fe400078e3cff */
[----:B------:R-:W-:Y:S02]  /*0a50*/  LOP3.LUT R17, R20, R5, RZ, 0x3c, !PT ;  /* 0x0000000514117212 */ /* 0x000fe400078e3cff */
[----:B------:R-:W-:-:S02]  /*0a60*/  LOP3.LUT R9, R21, R7, RZ, 0x3c, !PT ;  /* 0x0000000715097212 */ /* 0x000fc400078e3cff */
[CC--:B------:R-:W-:Y:S02]  /*0a70*/  LOP3.LUT R11, R19.reuse, R10.reuse, R11, 0xe8, !PT ;  /* 0x0000000a130b7212 */ /* 0x0c0fe400078ee80b */
[----:B------:R-:W-:Y:S02]  /*0a80*/  LOP3.LUT R18, R19, R10, RZ, 0x3c, !PT ;  /* 0x0000000a13127212 */ /* 0x000fe400078e3cff */
[----:B------:R-:W-:Y:S02]  /*0a90*/  LOP3.LUT R10, R16, R13, R6, 0x80, !PT ;  /* 0x0000000d100a7212 */ /* 0x000fe400078e8006 */
[----:B------:R-:W-:Y:S02]  /*0aa0*/  LOP3.LUT R14, R17, R21, R7, 0x80, !PT ;  /* 0x00000015110e7212 */ /* 0x000fe400078e8007 */
[CC--:B------:R-:W-:Y:S02]  /*0ab0*/  LOP3.LUT R9, R23.reuse, R4.reuse, R9, 0xe8, !PT ;  /* 0x0000000417097212 */ /* 0x0c0fe400078ee809 */
[----:B------:R-:W-:-:S02]  /*0ac0*/  LOP3.LUT R19, R23, R4, RZ, 0x3c, !PT ;  /* 0x0000000417137212 */ /* 0x000fc400078e3cff */
[----:B------:R-:W-:Y:S02]  /*0ad0*/  LOP3.LUT R12, R10, R15, R12, 0xf8, !PT ;  /* 0x0000000f0a0c7212 */ /* 0x000fe400078ef80c */
[----:B------:R-:W-:Y:S02]  /*0ae0*/  LOP3.LUT R4, R14, R20, R5, 0xf8, !PT ;  /* 0x000000140e047212 */ /* 0x000fe400078ef805 */
[--C-:B------:R-:W-:Y:S02]  /*0af0*/  LOP3.LUT R10, R16, R13, R6.reuse, 0x78, !PT ;  /* 0x0000000d100a7212 */ /* 0x100fe400078e7806 */
[--C-:B------:R-:W-:Y:S02]  /*0b00*/  LOP3.LUT R14, R17, R21, R7.reuse, 0x78, !PT ;  /* 0x00000015110e7212 */ /* 0x100fe400078e7807 */
[----:B------:R-:W-:Y:S02]  /*0b10*/  LOP3.LUT R13, R18, R13, R6, 0x96, !PT ;  /* 0x0000000d120d7212 */ /* 0x000fe400078e9606 */
[----:B------:R-:W-:-:S02]  /*0b20*/  LOP3.LUT R6, R19, R21, R7, 0x96, !PT ;  /* 0x0000001513067212 */ /* 0x000fc400078e9607 */
[----:B------:R-:W-:Y:S02]  /*0b30*/  LOP3.LUT R5, R12, R11, R10, 0xf8, !PT ;  /* 0x0000000b0c057212 */ /* 0x000fe400078ef80a */
[----:B------:R-:W-:Y:S02]  /*0b40*/  LOP3.LUT R7, R4, R9, R14, 0xf8, !PT ;  /* 0x0000000904077212 */ /* 0x000fe400078ef80e */
[----:B-1----:R-:W-:Y:S02]  /*0b50*/  IADD3 R4, P0, PT, R0, UR4, RZ ;  /* 0x0000000400047c10 */ /* 0x002fe4000ff1e0ff */
[----:B------:R-:W-:Y:S02]  /*0b60*/  LOP3.LUT R2, R13, R5, R2, 0x32, !PT ;  /* 0x000000050d027212 */ /* 0x000fe400078e3202 */
[----:B------:R-:W-:Y:S02]  /*0b70*/  LOP3.LUT R0, R6, R7, R3, 0x32, !PT ;  /* 0x0000000706007212 */ /* 0x000fe400078e3203 */
[----:B------:R-:W-:-:S02]  /*0b80*/  IADD3.X R5, PT, PT, R8, UR5, RZ, P0, !PT ;  /* 0x0000000508057c10 */ /* 0x000fc400087fe4ff */
[----:B------:R-:W-:Y:S02]  /*0b90*/  LOP3.LUT R2, R2, R11, R10, 0x60, !PT ;  /* 0x0000000b02027212 */ /* 0x000fe400078e600a */
[----:B------:R-:W-:-:S05]  /*0ba0*/  LOP3.LUT R3, R0, R9, R14, 0x60, !PT ;  /* 0x0000000900037212 */ /* 0x000fca00078e600e */
[----:B------:R-:W-:Y:S01]  /*0bb0*/  STG.E.64 desc[UR6][R4.64], R2 ;  /* 0x0000000204007986 */ /* 0x000fe2000c101b06 */
[----:B------:R-:W-:Y:S05]  /*0bc0*/  EXIT ;  /* 0x000000000000794d */ /* 0x000fea0003800000 */
        .weak           $__internal_0_$__cuda_sm20_div_u64
        .type           $__internal_0_$__cuda_sm20_div_u64,@function
        .size           $__internal_0_$__cuda_sm20_div_u64,(.L_x_8 - $__internal_0_$__cuda_sm20_div_u64)
$__internal_0_$__cuda_sm20_div_u64:
[----:B------:R-:W0:Y:S02]  /*0bd0*/  LDCU UR4, c[0x0][0x394] ;  /* 0x00007280ff0477ac */ /* 0x000e240008000800 */
[----:B0-----:R-:W0:Y:S08]  /*0be0*/  I2F.U64.RP R6, UR4 ;  /* 0x0000000400067d12 */ /* 0x001e300008309000 */
[----:B0-----:R-:W0:Y:S02]  /*0bf0*/  MUFU.RCP R6, R6 ;  /* 0x0000000600067308 */ /* 0x001e240000001000 */
[----:B0-----:R-:W-:-:S06]  /*0c00*/  VIADD R2, R6, 0x1ffffffe ;  /* 0x1ffffffe06027836 */ /* 0x001fcc0000000000 */
[----:B------:R-:W0:Y:S02]  /*0c10*/  F2I.U64.TRUNC R2, R2 ;  /* 0x0000000200027311 */ /* 0x000e24000020d800 */
[----:B0-----:R-:W-:-:S04]  /*0c20*/  IMAD.WIDE.U32 R4, R2, UR4, RZ ;  /* 0x0000000402047c25 */ /* 0x001fc8000f8e00ff */
[----:B------:R-:W-:Y:S01]  /*0c30*/  IMAD R5, R2, UR5, R5 ;  /* 0x0000000502057c24 */ /* 0x000fe2000f8e0205 */
[----:B------:R-:W-:-:S03]  /*0c40*/  IADD3 R7, P0, PT, RZ, -R4, RZ ;  /* 0x80000004ff077210 */ /* 0x000fc60007f1e0ff */
[----:B------:R-:W-:Y:S02]  /*0c50*/  IMAD R5, R3, UR4, R5 ;  /* 0x0000000403057c24 */ /* 0x000fe4000f8e0205 */
[----:B------:R-:W-:-:S04]  /*0c60*/  IMAD.HI.U32 R4, R2, R7, RZ ;  /* 0x0000000702047227 */ /* 0x000fc800078e00ff */
[----:B------:R-:W-:Y:S02]  /*0c70*/  IMAD.X R9, RZ, RZ, ~R5, P0 ;  /* 0x000000ffff097224 */ /* 0x000fe400000e0e05 */
[----:B------:R-:W-:Y:S02]  /*0c80*/  IMAD.MOV.U32 R5, RZ, RZ, R2 ;  /* 0x000000ffff057224 */ /* 0x000fe400078e0002 */
[-C--:B------:R-:W-:Y:S02]  /*0c90*/  IMAD R11, R3, R9.reuse, RZ ;  /* 0x00000009030b7224 */ /* 0x080fe400078e02ff */
[----:B------:R-:W-:-:S04]  /*0ca0*/  IMAD.WIDE.U32 R4, P0, R2, R9, R4 ;  /* 0x0000000902047225 */ /* 0x000fc80007800004 */
[----:B------:R-:W-:-:S04]  /*0cb0*/  IMAD.HI.U32 R9, R3, R9, RZ ;  /* 0x0000000903097227 */ /* 0x000fc800078e00ff */
[----:B------:R-:W-:-:S05]  /*0cc0*/  IMAD.HI.U32 R4, P1, R3, R7, R4 ;  /* 0x0000000703047227 */ /* 0x000fca0007820004 */
[----:B------:R-:W-:Y:S01]  /*0cd0*/  IADD3 R5, P2, PT, R11, R4, RZ ;  /* 0x000000040b057210 */ /* 0x000fe20007f5e0ff */
[----:B------:R-:W-:-:S04]  /*0ce0*/  IMAD.X R4, R9, 0x1, R3, P0 ;  /* 0x0000000109047824 */ /* 0x000fc800000e0603 */
[----:B------:R-:W-:Y:S01]  /*0cf0*/  IMAD.WIDE.U32 R2, R5, UR4, RZ ;  /* 0x0000000405027c25 */ /* 0x000fe2000f8e00ff */
[----:B------:R-:W-:-:S03]  /*0d00*/  IADD3.X R7, PT, PT, RZ, RZ, R4, P2, P1 ;  /* 0x000000ffff077210 */ /* 0x000fc600017e2404 */
[----:B------:R-:W-:Y:S01]  /*0d10*/  IMAD R4, R5, UR5, R3 ;  /* 0x0000000505047c24 */ /* 0x000fe2000f8e0203 */
[----:B------:R-:W-:-:S03]  /*0d20*/  IADD3 R3, P0, PT, RZ, -R2, RZ ;  /* 0x80000002ff037210 */ /* 0x000fc60007f1e0ff */
[----:B------:R-:W-:Y:S02]  /*0d30*/  IMAD R2, R7, UR4, R4 ;  /* 0x0000000407027c24 */ /* 0x000fe4000f8e0204 */
[----:B------:R-:W-:-:S04]  /*0d40*/  IMAD.HI.U32 R4, R5, R3, RZ ;  /* 0x0000000305047227 */ /* 0x000fc800078e00ff */
[----:B------:R-:W-:-:S04]  /*0d50*/  IMAD.X R2, RZ, RZ, ~R2, P0 ;  /* 0x000000ffff027224 */ /* 0x000fc800000e0e02 */
[----:B------:R-:W-:-:S04]  /*0d60*/  IMAD.WIDE.U32 R4, P0, R5, R2, R4 ;  /* 0x0000000205047225 */ /* 0x000fc80007800004 */
[C---:B------:R-:W-:Y:S02]  /*0d70*/  IMAD R6, R7.reuse, R2, RZ ;  /* 0x0000000207067224 */ /* 0x040fe400078e02ff */
[----:B------:R-:W-:-:S04]  /*0d80*/  IMAD.HI.U32 R5, P1, R7, R3, R4 ;  /* 0x0000000307057227 */ /* 0x000fc80007820004 */
[----:B------:R-:W-:Y:S01]  /*0d90*/  IMAD.HI.U32 R2, R7, R2, RZ ;  /* 0x0000000207027227 */ /* 0x000fe200078e00ff */
[----:B------:R-:W-:-:S03]  /*0da0*/  IADD3 R5, P2, PT, R6, R5, RZ ;  /* 0x0000000506057210 */ /* 0x000fc60007f5e0ff */
[----:B------:R-:W-:Y:S02]  /*0db0*/  IMAD.X R7, R2, 0x1, R7, P0 ;  /* 0x0000000102077824 */ /* 0x000fe400000e0607 */
[----:B------:R-:W-:-:S03]  /*0dc0*/  IMAD.HI.U32 R2, R5, R12, RZ ;  /* 0x0000000c05027227 */ /* 0x000fc600078e00ff */
[----:B------:R-:W-:Y:S01]  /*0dd0*/  IADD3.X R7, PT, PT, RZ, RZ, R7, P2, P1 ;  /* 0x000000ffff077210 */ /* 0x000fe200017e2407 */
[----:B------:R-:W-:Y:S02]  /*0de0*/  IMAD.MOV.U32 R3, RZ, RZ, RZ ;  /* 0x000000ffff037224 */ /* 0x000fe400078e00ff */
[----:B------:R-:W-:-:S04]  /*0df0*/  IMAD.WIDE.U32 R2, R5, R13, R2 ;  /* 0x0000000d05027225 */ /* 0x000fc800078e0002 */
[C---:B------:R-:W-:Y:S02]  /*0e00*/  IMAD R5, R7.reuse, R13, RZ ;  /* 0x0000000d07057224 */ /* 0x040fe400078e02ff */
[----:B------:R-:W-:-:S04]  /*0e10*/  IMAD.HI.U32 R2, P0, R7, R12, R2 ;  /* 0x0000000c07027227 */ /* 0x000fc80007800002 */
[----:B------:R-:W-:Y:S01]  /*0e20*/  IMAD.HI.U32 R4, R7, R13, RZ ;  /* 0x0000000d07047227 */ /* 0x000fe200078e00ff */
[----:B------:R-:W-:-:S03]  /*0e30*/  IADD3 R5, P1, PT, R5, R2, RZ ;  /* 0x0000000205057210 */ /* 0x000fc60007f3e0ff */
[----:B------:R-:W-:Y:S02]  /*0e40*/  IMAD.X R4, RZ, RZ, R4, P0 ;  /* 0x000000ffff047224 */ /* 0x000fe400000e0604 */
[----:B------:R-:W-:-:S04]  /*0e50*/  IMAD.WIDE.U32 R2, R5, UR4, RZ ;  /* 0x0000000405027c25 */ /* 0x000fc8000f8e00ff */
[----:B------:R-:W-:Y:S01]  /*0e60*/  IMAD.X R4, RZ, RZ, R4, P1 ;  /* 0x000000ffff047224 */ /* 0x000fe200008e0604 */
[----:B------:R-:W-:Y:S01]  /*0e70*/  IADD3 R6, P1, PT, -R2, R12, RZ ;  /* 0x0000000c02067210 */ /* 0x000fe20007f3e1ff */
[C---:B------:R-:W-:Y:S02]  /*0e80*/  IMAD R3, R5.reuse, UR5, R3 ;  /* 0x0000000505037c24 */ /* 0x040fe4000f8e0203 */
[----:B------:R-:W-:Y:S01]  /*0e90*/  VIADD R2, R5, 0x1 ;  /* 0x0000000105027836 */ /* 0x000fe20000000000 */
[----:B------:R-:W-:Y:S01]  /*0ea0*/  ISETP.GE.U32.AND P0, PT, R6, UR4, PT ;  /* 0x0000000406007c0c */ /* 0x000fe2000bf06070 */
[----:B------:R-:W-:-:S04]  /*0eb0*/  IMAD R3, R4, UR4, R3 ;  /* 0x0000000404037c24 */ /* 0x000fc8000f8e0203 */
[----:B------:R-:W-:Y:S01]  /*0ec0*/  IMAD.X R7, R13, 0x1, ~R3, P1 ;  /* 0x000000010d077824 */ /* 0x000fe200008e0e03 */
[----:B------:R-:W-:-:S04]  /*0ed0*/  IADD3 R3, P1, PT, R6, -UR4, RZ ;  /* 0x8000000406037c10 */ /* 0x000fc8000ff3e0ff */
[C---:B------:R-:W-:Y:S02]  /*0ee0*/  ISETP.GE.U32.AND.EX P0, PT, R7.reuse, UR5, PT, P0 ;  /* 0x0000000507007c0c */ /* 0x040fe4000bf06100 */
[----:B------:R-:W-:Y:S02]  /*0ef0*/  IADD3.X R4, PT, PT, R7, ~UR5, RZ, P1, !PT ;  /* 0x8000000507047c10 */ /* 0x000fe40008ffe4ff */
[----:B------:R-:W-:Y:S02]  /*0f00*/  SEL R3, R3, R6, P0 ;  /* 0x0000000603037207 */ /* 0x000fe40000000000 */
[----:B------:R-:W-:Y:S01]  /*0f10*/  SEL R5, R2, R5, P0 ;  /* 0x0000000502057207 */ /* 0x000fe20000000000 */
[----:B------:R-:W-:Y:S01]  /*0f20*/  IMAD.MOV.U32 R2, RZ, RZ, R0 ;  /* 0x000000ffff027224 */ /* 0x000fe200078e0000 */
[----:B------:R-:W-:Y:S02]  /*0f30*/  SEL R4, R4, R7, P0 ;  /* 0x0000000704047207 */ /* 0x000fe40000000000 */
[----:B------:R-:W-:Y:S01]  /*0f40*/  ISETP.GE.U32.AND P0, PT, R3, UR4, PT ;  /* 0x0000000403007c0c */ /* 0x000fe2000bf06070 */
[----:B------:R-:W-:Y:S01]  /*0f50*/  VIADD R6, R5, 0x1 ;  /* 0x0000000105067836 */ /* 0x000fe20000000000 */
[----:B------:R-:W-:Y:S01]  /*0f60*/  ISETP.NE.U32.AND P1, PT, RZ, UR4, PT ;  /* 0x00000004ff007c0c */ /* 0x000fe2000bf25070 */
[----:B------:R-:W-:Y:S01]  /*0f70*/  IMAD.MOV.U32 R3, RZ, RZ, 0x0 ;  /* 0x00000000ff037424 */ /* 0x000fe200078e00ff */
[----:B------:R-:W-:-:S02]  /*0f80*/  ISETP.GE.U32.AND.EX P0, PT, R4, UR5, PT, P0 ;  /* 0x0000000504007c0c */ /* 0x000fc4000bf06100 */
[----:B------:R-:W-:Y:S02]  /*0f90*/  ISETP.NE.AND.EX P1, PT, RZ, UR5, PT, P1 ;  /* 0x00000005ff007c0c */ /* 0x000fe4000bf25310 */
[----:B------:R-:W-:-:S04]  /*0fa0*/  SEL R6, R6, R5, P0 ;  /* 0x0000000506067207 */ /* 0x000fc80000000000 */
[----:B------:R-:W-:Y:S01]  /*0fb0*/  SEL R6, R6, 0xffffffff, P1 ;  /* 0xffffffff06067807 */ /* 0x000fe20000800000 */
[----:B------:R-:W-:Y:S06]  /*0fc0*/  RET.REL.NODEC R2 `(_Z24game_of_life_step_kernelPKmPmii) ;  /* 0xfffffff0020c7950 */ /* 0x000fec0003c3ffff */
.L_x_7:
[----:B------:R-:W-:-:S00]  /*0fd0*/  BRA `(.L_x_7) ;  /* 0xfffffffc00fc7947 */ /* 0x000fc0000383ffff */
[----:B------:R-:W-:-:S00]  /*0fe0*/  NOP ;  /* 0x0000000000007918 */ /* 0x000fc00000000000 */
        /* <DEDUP_REMOVED lines=9> */
.L_x_8:


//--------------------- .nv.shared.reserved.0     --------------------------
	.section	.nv.shared.reserved.0,"aw",@nobits
	.weak		__nv_reservedSMEM_offset_0_alias
	.size		__nv_reservedSMEM_offset_0_alias, 0, 64
	.other		__nv_reservedSMEM_offset_0_alias,@"STO_CUDA_RESERVED_SHARED STV_DEFAULT"
__nv_reservedSMEM_offset_0_alias:
	.zero		0
	.zero		64


//--------------------- .nv.constant0._Z24game_of_life_step_kernelPKmPmii --------------------------
	.section	.nv.constant0._Z24game_of_life_step_kernelPKmPmii,"a",@progbits
	.sectionflags	@""
	.align	4
.nv.constant0._Z24game_of_life_step_kernelPKmPmii:
	.zero		920


//--------------------- SYMBOLS --------------------------

	.type		.nv.reservedSmem.offset0,@object
	.size		.nv.reservedSmem.offset0,0x4
